	.headerflags	@"EF_CUDA_TEXMODE_UNIFIED EF_CUDA_64BIT_ADDRESS EF_CUDA_SM86 EF_CUDA_VIRTUAL_SM(EF_CUDA_SM86)"
	.elftype	@"ET_EXEC"


//--------------------- .nv.info                  --------------------------
	.section	.nv.info,"",@"SHT_CUDA_INFO"
	.align	4


	//----- nvinfo : EIATTR_REGCOUNT
	.align		4
        /*0000*/ 	.byte	0x04, 0x2f
        /*0002*/ 	.short	(.L_1 - .L_0)
	.align		4
.L_0:
        /*0004*/ 	.word	index@(chunk_scaled_dot_kkt_fwd_kernel)
        /*0008*/ 	.word	0x00000030


	//----- nvinfo : EIATTR_MAX_STACK_SIZE
	.align		4
.L_1:
        /*000c*/ 	.byte	0x04, 0x23
        /*000e*/ 	.short	(.L_3 - .L_2)
	.align		4
.L_2:
        /*0010*/ 	.word	index@(chunk_scaled_dot_kkt_fwd_kernel)
        /*0014*/ 	.word	0x00000000


	//----- nvinfo : EIATTR_MIN_STACK_SIZE
	.align		4
.L_3:
        /*0018*/ 	.byte	0x04, 0x12
        /*001a*/ 	.short	(.L_5 - .L_4)
	.align		4
.L_4:
        /*001c*/ 	.word	index@(chunk_scaled_dot_kkt_fwd_kernel)
        /*0020*/ 	.word	0x00000000


	//----- nvinfo : EIATTR_FRAME_SIZE
	.align		4
.L_5:
        /*0024*/ 	.byte	0x04, 0x11
        /*0026*/ 	.short	(.L_7 - .L_6)
	.align		4
.L_6:
        /*0028*/ 	.word	index@(chunk_scaled_dot_kkt_fwd_kernel)
        /*002c*/ 	.word	0x00000000
.L_7:


//--------------------- .nv.info.chunk_scaled_dot_kkt_fwd_kernel --------------------------
	.section	.nv.info.chunk_scaled_dot_kkt_fwd_kernel,"",@"SHT_CUDA_INFO"
	.align	4


	//----- nvinfo : EIATTR_CUDA_API_VERSION
	.align		4
        /*0000*/ 	.byte	0x04, 0x37
        /*0002*/ 	.short	(.L_9 - .L_8)
.L_8:
        /*0004*/ 	.word	0x0000007b


	//----- nvinfo : EIATTR_SW2861232_WAR
	.align		4
.L_9:
        /*0008*/ 	.byte	0x01, 0x35
	.zero		2


	//----- nvinfo : EIATTR_PARAM_CBANK
	.align		4
        /*000c*/ 	.byte	0x04, 0x0a
        /*000e*/ 	.short	(.L_11 - .L_10)
	.align		4
.L_10:
        /*0010*/ 	.word	index@(.nv.constant0.chunk_scaled_dot_kkt_fwd_kernel)
        /*0014*/ 	.short	0x0160
        /*0016*/ 	.short	0x002c


	//----- nvinfo : EIATTR_CBANK_PARAM_SIZE
	.align		4
.L_11:
        /*0018*/ 	.byte	0x03, 0x19
        /*001a*/ 	.short	0x002c


	//----- nvinfo : EIATTR_KPARAM_INFO
	.align		4
        /*001c*/ 	.byte	0x04, 0x17
        /*001e*/ 	.short	(.L_13 - .L_12)
.L_12:
        /*0020*/ 	.word	0x00000000
        /*0024*/ 	.short	0x0005
        /*0026*/ 	.short	0x0028
        /*0028*/ 	.byte	0x00, 0xf0, 0x11, 0x00


	//----- nvinfo : EIATTR_KPARAM_INFO
	.align		4
.L_13:
        /*002c*/ 	.byte	0x04, 0x17
        /*002e*/ 	.short	(.L_15 - .L_14)
.L_14:
        /*0030*/ 	.word	0x00000000
        /*0034*/ 	.short	0x0004
        /*0036*/ 	.short	0x0020
        /*0038*/ 	.byte	0x00, 0xf0, 0x21, 0x00


	//----- nvinfo : EIATTR_KPARAM_INFO
	.align		4
.L_15:
        /*003c*/ 	.byte	0x04, 0x17
        /*003e*/ 	.short	(.L_17 - .L_16)
.L_16:
        /*0040*/ 	.word	0x00000000
        /*0044*/ 	.short	0x0003
        /*0046*/ 	.short	0x0018
        /*0048*/ 	.byte	0x00, 0xf0, 0x21, 0x00


	//----- nvinfo : EIATTR_KPARAM_INFO
	.align		4
.L_17:
        /*004c*/ 	.byte	0x04, 0x17
        /*004e*/ 	.short	(.L_19 - .L_18)
.L_18:
        /*0050*/ 	.word	0x00000000
        /*0054*/ 	.short	0x0002
        /*0056*/ 	.short	0x0010
        /*0058*/ 	.byte	0x00, 0xf0, 0x21, 0x00


	//----- nvinfo : EIATTR_KPARAM_INFO
	.align		4
.L_19:
        /*005c*/ 	.byte	0x04, 0x17
        /*005e*/ 	.short	(.L_21 - .L_20)
.L_20:
        /*0060*/ 	.word	0x00000000
        /*0064*/ 	.short	0x0001
        /*0066*/ 	.short	0x0008
        /*0068*/ 	.byte	0x00, 0xf0, 0x21, 0x00


	//----- nvinfo : EIATTR_KPARAM_INFO
	.align		4
.L_21:
        /*006c*/ 	.byte	0x04, 0x17
        /*006e*/ 	.short	(.L_23 - .L_22)
.L_22:
        /*0070*/ 	.word	0x00000000
        /*0074*/ 	.short	0x0000
        /*0076*/ 	.short	0x0000
        /*0078*/ 	.byte	0x00, 0xf0, 0x21, 0x00


	//----- nvinfo : EIATTR_MAXREG_COUNT
	.align		4
.L_23:
        /*007c*/ 	.byte	0x03, 0x1b
        /*007e*/ 	.short	0x00ff


	//----- nvinfo : EIATTR_EXIT_INSTR_OFFSETS
	.align		4
        /*0080*/ 	.byte	0x04, 0x1c
        /*0082*/ 	.short	(.L_25 - .L_24)


	//   ....[0]....
.L_24:
        /*0084*/ 	.word	0x00001890


	//   ....[1]....
        /*0088*/ 	.word	0x00001920


	//----- nvinfo : EIATTR_MAX_THREADS
	.align		4
.L_25:
        /*008c*/ 	.byte	0x04, 0x05
        /*008e*/ 	.short	(.L_27 - .L_26)
.L_26:
        /*0090*/ 	.word	0x00000100
        /*0094*/ 	.word	0x00000001
        /*0098*/ 	.word	0x00000001
.L_27:


//--------------------- .nv.rel.action            --------------------------
	.section	.nv.rel.action,"",@"SHT_CUDA_RELOCINFO"
	.align	8
	.sectionentsize	8
        /*0000*/ 	.byte	0x73, 0x00, 0x00, 0x00, 0x00, 0x00, 0x00, 0x00, 0x00, 0x00, 0x00, 0x11, 0x25, 0x00, 0x05, 0x36


//--------------------- .nv.constant0.chunk_scaled_dot_kkt_fwd_kernel --------------------------
	.section	.nv.constant0.chunk_scaled_dot_kkt_fwd_kernel,"a",@progbits
	.align	4
.nv.constant0.chunk_scaled_dot_kkt_fwd_kernel:
	.zero		396


//--------------------- .text.chunk_scaled_dot_kkt_fwd_kernel --------------------------
	.section	.text.chunk_scaled_dot_kkt_fwd_kernel,"ax",@progbits
	.sectionflags	@"SHF_BARRIERS=1"
	.sectioninfo	@"SHI_REGISTERS=48"
	.align	128
        .global         chunk_scaled_dot_kkt_fwd_kernel
        .type           chunk_scaled_dot_kkt_fwd_kernel,@function
        .size           chunk_scaled_dot_kkt_fwd_kernel,(.L_x_1 - chunk_scaled_dot_kkt_fwd_kernel)
        .other          chunk_scaled_dot_kkt_fwd_kernel,@"STO_CUDA_ENTRY STV_DEFAULT"
chunk_scaled_dot_kkt_fwd_kernel:
.text.chunk_scaled_dot_kkt_fwd_kernel:
[----:B------:R-:W-:-:S02]  /*0000*/  IMAD.MOV.U32 R1, RZ, RZ, c[0x0][0x28] ;  /* 0x00000a00ff017624 */ /* 0x000fc400078e00ff */
[----:B------:R-:W1:Y:S01]  /*0010*/  S2R R4, SR_CTAID.X ;  /* 0x0000000000047919 */ /* 0x000e620000002500 */
[----:B------:R-:W-:Y:S01]  /*0020*/  IMAD.MOV.U32 R7, RZ, RZ, 0x4 ;  /* 0x00000004ff077424 */ /* 0x000fe200078e00ff */
[----:B------:R-:W-:Y:S01]  /*0030*/  ULDC.64 UR4, c[0x0][0x118] ;  /* 0x0000460000047ab9 */ /* 0x000fe20000000a00 */
[----:B-1----:R-:W-:-:S04]  /*0040*/  IMAD.SHL.U32 R4, R4, 0x2, RZ ;  /* 0x0000000204047824 */ /* 0x002fc800078e00ff */
[----:B------:R-:W-:-:S05]  /*0050*/  IMAD.WIDE R4, R4, R7, c[0x0][0x180] ;  /* 0x0000600004047625 */ /* 0x000fca00078e0207 */
[----:B------:R-:W2:Y:S04]  /*0060*/  LDG.E R6, [R4.64] ;  /* 0x0000000404067981 */ /* 0x000ea8000c1e1900 */
[----:B------:R-:W3:Y:S04]  /*0070*/  LDG.E R2, [R4.64+0x4] ;  /* 0x0000040404027981 */ /* 0x000ee8000c1e1900 */
[----:B------:R-:W1:Y:S04]  /*0080*/  S2R R44, SR_TID.X ;  /* 0x00000000002c7919 */ /* 0x000e680000002100 */
[----:B------:R-:W4:Y:S01]  /*0090*/  S2R R10, SR_CTAID.Y ;  /* 0x00000000000a7919 */ /* 0x000f220000002600 */
[----:B--2---:R-:W-:-:S05]  /*00a0*/  IMAD.WIDE R6, R6, R7, c[0x0][0x178] ;  /* 0x00005e0006067625 */ /* 0x004fca00078e0207 */
[----:B------:R-:W2:Y:S04]  /*00b0*/  LDG.E R8, [R6.64] ;  /* 0x0000000406087981 */ /* 0x000ea8000c1e1900 */
[----:B------:R2:W2:Y:S01]  /*00c0*/  LDG.E R9, [R6.64+0x4] ;  /* 0x0000040406097981 */ /* 0x0004a2000c1e1900 */
[----:B-1----:R-:W-:Y:S01]  /*00d0*/  SHF.R.U32.HI R11, RZ, 0x2, R44 ;  /* 0x00000002ff0b7819 */ /* 0x002fe2000001162c */
[----:B------:R-:W-:Y:S01]  /*00e0*/  IMAD.SHL.U32 R13, R44, 0x8, RZ ;  /* 0x000000082c0d7824 */ /* 0x000fe200078e00ff */
[----:B----4-:R-:W-:Y:S01]  /*00f0*/  SHF.R.S32.HI R0, RZ, 0x1f, R10 ;  /* 0x0000001fff007819 */ /* 0x010fe2000001140a */
[----:B---3--:R-:W-:Y:S01]  /*0100*/  IMAD.SHL.U32 R2, R2, 0x40, RZ ;  /* 0x0000004002027824 */ /* 0x008fe200078e00ff */
[----:B------:R-:W-:Y:S01]  /*0110*/  SGXT.U32 R11, R11, 0x6 ;  /* 0x000000060b0b781a */ /* 0x000fe20000000000 */
[----:B------:R-:W-:Y:S01]  /*0120*/  IMAD.MOV.U32 R19, RZ, RZ, 0x2 ;  /* 0x00000002ff137424 */ /* 0x000fe200078e00ff */
[----:B------:R-:W-:-:S02]  /*0130*/  LEA.HI R3, R0, R10, RZ, 0x4 ;  /* 0x0000000a00037211 */ /* 0x000fc400078f20ff */
[----:B------:R-:W-:Y:S02]  /*0140*/  LOP3.LUT R29, R13, 0x18, RZ, 0xc0, !PT ;  /* 0x000000180d1d7812 */ /* 0x000fe400078ec0ff */
[----:B------:R-:W-:Y:S02]  /*0150*/  SHF.R.S32.HI R0, RZ, 0x1f, R2 ;  /* 0x0000001fff007819 */ /* 0x000fe40000011402 */
[----:B------:R-:W-:Y:S01]  /*0160*/  LOP3.LUT R12, R2, R11, RZ, 0xfc, !PT ;  /* 0x0000000b020c7212 */ /* 0x000fe200078efcff */
[----:B------:R-:W-:Y:S01]  /*0170*/  IMAD.WIDE.U32 R4, R29, 0x2, RZ ;  /* 0x000000021d047825 */ /* 0x000fe200078e00ff */
[----:B------:R-:W-:Y:S02]  /*0180*/  LOP3.LUT R3, R3, 0xfffffff0, RZ, 0xc0, !PT ;  /* 0xfffffff003037812 */ /* 0x000fe400078ec0ff */
[C---:B------:R-:W-:Y:S01]  /*0190*/  SHF.L.U64.HI R24, R12.reuse, 0xc, R0 ;  /* 0x0000000c0c187819 */ /* 0x040fe20000010200 */
[----:B------:R-:W-:Y:S01]  /*01a0*/  IMAD.SHL.U32 R32, R12, 0x1000, RZ ;  /* 0x000010000c207824 */ /* 0x000fe200078e00ff */
[----:B------:R-:W-:Y:S01]  /*01b0*/  SHF.R.U32.HI R43, RZ, 0x2, R44 ;  /* 0x00000002ff2b7819 */ /* 0x000fe2000001162c */
[----:B------:R-:W-:Y:S01]  /*01c0*/  IMAD.IADD R3, R10, 0x1, -R3 ;  /* 0x000000010a037824 */ /* 0x000fe200078e0a03 */
[----:B------:R-:W-:-:S02]  /*01d0*/  LOP3.LUT R17, R24, R5, RZ, 0xfc, !PT ;  /* 0x0000000518117212 */ /* 0x000fc400078efcff */
[----:B------:R-:W-:Y:S02]  /*01e0*/  LOP3.LUT R5, R43, 0x37, RZ, 0xc0, !PT ;  /* 0x000000372b057812 */ /* 0x000fe400078ec0ff */
[C---:B------:R-:W-:Y:S02]  /*01f0*/  LOP3.LUT R31, R2.reuse, 0x37, R43, 0xf8, !PT ;  /* 0x00000037021f7812 */ /* 0x040fe400078ef82b */
[----:B------:R-:W-:Y:S02]  /*0200*/  LOP3.LUT R30, R2, 0x8, R5, 0xfe, !PT ;  /* 0x00000008021e7812 */ /* 0x000fe400078efe05 */
[----:B------:R-:W-:Y:S02]  /*0210*/  ISETP.GT.U32.AND P1, PT, R12, -0x1, PT ;  /* 0xffffffff0c00780c */ /* 0x000fe40003f24070 */
[----:B------:R-:W-:Y:S02]  /*0220*/  ISETP.GT.U32.AND P4, PT, R31, -0x1, PT ;  /* 0xffffffff1f00780c */ /* 0x000fe40003f84070 */
[----:B------:R-:W-:-:S02]  /*0230*/  ISETP.GT.U32.AND P0, PT, R30, -0x1, PT ;  /* 0xffffffff1e00780c */ /* 0x000fc40003f04070 */
[----:B------:R-:W-:Y:S02]  /*0240*/  LOP3.LUT R15, R32, R4, RZ, 0xfc, !PT ;  /* 0x00000004200f7212 */ /* 0x000fe400078efcff */
[----:B------:R-:W-:Y:S02]  /*0250*/  LOP3.LUT R10, R44, 0x18, R13, 0x48, !PT ;  /* 0x000000182c0a7812 */ /* 0x000fe400078e480d */
[----:B------:R-:W-:Y:S02]  /*0260*/  PRMT R42, RZ, 0x7610, R42 ;  /* 0x00007610ff2a7816 */ /* 0x000fe4000000002a */
[----:B------:R-:W-:Y:S01]  /*0270*/  PRMT R41, RZ, 0x7610, R41 ;  /* 0x00007610ff297816 */ /* 0x000fe20000000029 */
[----:B------:R-:W-:-:S04]  /*0280*/  IMAD R10, R11, 0x20, R10 ;  /* 0x000000200b0a7824 */ /* 0x000fc800078e020a */
[----:B------:R-:W-:Y:S01]  /*0290*/  IMAD.SHL.U32 R36, R10, 0x2, RZ ;  /* 0x000000020a247824 */ /* 0x000fe200078e00ff */
[--C-:B------:R-:W-:Y:S02]  /*02a0*/  SHF.R.U32.HI R11, RZ, 0x3, R44.reuse ;  /* 0x00000003ff0b7819 */ /* 0x100fe4000001162c */
[--C-:B------:R-:W-:Y:S01]  /*02b0*/  SHF.R.U32.HI R45, RZ, 0x4, R44.reuse ;  /* 0x00000004ff2d7819 */ /* 0x100fe2000001162c */
[C---:B------:R-:W-:Y:S01]  /*02c0*/  IMAD.SHL.U32 R13, R44.reuse, 0x20, RZ ;  /* 0x000000202c0d7824 */ /* 0x040fe200078e00ff */
[----:B------:R-:W-:Y:S02]  /*02d0*/  SHF.R.U32.HI R14, RZ, 0x5, R44 ;  /* 0x00000005ff0e7819 */ /* 0x000fe4000001162c */
[----:B------:R-:W-:Y:S02]  /*02e0*/  LOP3.LUT R10, R44, 0x17, RZ, 0xc0, !PT ;  /* 0x000000172c0a7812 */ /* 0x000fe400078ec0ff */
[----:B------:R-:W-:Y:S02]  /*02f0*/  SGXT.U32 R45, R45, 0x1 ;  /* 0x000000012d2d781a */ /* 0x000fe40000000000 */
[----:B------:R-:W-:-:S05]  /*0300*/  LOP3.LUT R10, R10, 0x8, R43, 0xf8, !PT ;  /* 0x000000080a0a7812 */ /* 0x000fca00078ef82b */
[----:B------:R-:W-:Y:S01]  /*0310*/  IMAD.SHL.U32 R10, R10, 0x20, RZ ;  /* 0x000000200a0a7824 */ /* 0x000fe200078e00ff */
[----:B------:R-:W-:-:S04]  /*0320*/  LOP3.LUT R29, R29, 0x40, RZ, 0xfc, !PT ;  /* 0x000000401d1d7812 */ /* 0x000fc800078efcff */
[----:B------:R-:W-:Y:S01]  /*0330*/  IADD3 R29, R29, 0x40, RZ ;  /* 0x000000401d1d7810 */ /* 0x000fe20007ffe0ff */
[----:B--2---:R-:W-:-:S04]  /*0340*/  IMAD.SHL.U32 R40, R8, 0x10, RZ ;  /* 0x0000001008287824 */ /* 0x004fc800078e00ff */
[----:B------:R-:W-:-:S04]  /*0350*/  IMAD.WIDE R6, R40, R19, c[0x0][0x168] ;  /* 0x00005a0028067625 */ /* 0x000fc800078e0213 */
[C---:B------:R-:W-:Y:S02]  /*0360*/  IMAD.IADD R40, R3.reuse, 0x1, R40 ;  /* 0x0000000103287824 */ /* 0x040fe400078e0228 */
[----:B------:R-:W-:-:S04]  /*0370*/  IMAD.WIDE R6, R3, 0x2, R6 ;  /* 0x0000000203067825 */ /* 0x000fc800078e0206 */
[----:B------:R-:W-:Y:S02]  /*0380*/  IMAD.IADD R3, R9, 0x1, -R8 ;  /* 0x0000000109037824 */ /* 0x000fe400078e0a08 */
[----:B------:R-:W-:-:S03]  /*0390*/  IMAD.SHL.U32 R28, R40, 0x80, RZ ;  /* 0x00000080281c7824 */ /* 0x000fc600078e00ff */
[----:B------:R-:W-:Y:S01]  /*03a0*/  ISETP.GE.U32.AND P3, PT, R12, R3, PT ;  /* 0x000000030c00720c */ /* 0x000fe20003f66070 */
[----:B------:R-:W-:Y:S01]  /*03b0*/  IMAD.WIDE R8, R28, R19, c[0x0][0x160] ;  /* 0x000058001c087625 */ /* 0x000fe200078e0213 */
[----:B------:R-:W-:Y:S02]  /*03c0*/  SHF.R.S32.HI R39, RZ, 0x1f, R3 ;  /* 0x0000001fff277819 */ /* 0x000fe40000011403 */
[-C--:B------:R-:W-:Y:S02]  /*03d0*/  ISETP.GE.U32.AND P5, PT, R31, R3.reuse, PT ;  /* 0x000000031f00720c */ /* 0x080fe40003fa6070 */
[----:B------:R-:W-:Y:S02]  /*03e0*/  ISETP.GE.U32.AND P2, PT, R30, R3, PT ;  /* 0x000000031e00720c */ /* 0x000fe40003f46070 */
[CC--:B------:R-:W-:Y:S02]  /*03f0*/  ISETP.GE.AND.EX P3, PT, R0.reuse, R39.reuse, PT, P3 ;  /* 0x000000270000720c */ /* 0x0c0fe40003f66330 */
[----:B------:R-:W-:-:S02]  /*0400*/  ISETP.GE.AND.EX P5, PT, R0, R39, PT, P5 ;  /* 0x000000270000720c */ /* 0x000fc40003fa6350 */
[C---:B------:R-:W-:Y:S02]  /*0410*/  ISETP.GE.AND.EX P2, PT, R0.reuse, R39, PT, P2 ;  /* 0x000000270000720c */ /* 0x040fe40003f46320 */
[C---:B------:R-:W-:Y:S02]  /*0420*/  ISETP.GT.AND.EX P1, PT, R0.reuse, -0x1, !P3, P1 ;  /* 0xffffffff0000780c */ /* 0x040fe40005f24310 */
[C---:B------:R-:W-:Y:S02]  /*0430*/  ISETP.GT.AND.EX P4, PT, R0.reuse, -0x1, !P5, P4 ;  /* 0xffffffff0000780c */ /* 0x040fe40006f84340 */
[----:B------:R-:W-:Y:S02]  /*0440*/  ISETP.GT.AND.EX P0, PT, R0, -0x1, !P2, P0 ;  /* 0xffffffff0000780c */ /* 0x000fe40005704300 */
[----:B------:R-:W-:Y:S02]  /*0450*/  IADD3 R8, P2, R8, R15, RZ ;  /* 0x0000000f08087210 */ /* 0x000fe40007f5e0ff */
[----:B------:R-:W-:-:S02]  /*0460*/  LEA R4, P5, R31, R6, 0x5 ;  /* 0x000000061f047211 */ /* 0x000fc400078a28ff */
[C---:B------:R-:W-:Y:S01]  /*0470*/  LEA R6, P3, R30.reuse, R6, 0x5 ;  /* 0x000000061e067211 */ /* 0x040fe200078628ff */
[----:B------:R-:W-:Y:S01]  /*0480*/  IMAD.X R9, R9, 0x1, R17, P2 ;  /* 0x0000000109097824 */ /* 0x000fe200010e0611 */
[-CC-:B------:R-:W-:Y:S02]  /*0490*/  LEA.HI.X R5, R31, R7.reuse, R0.reuse, 0x5, P5 ;  /* 0x000000071f057211 */ /* 0x180fe400028f2c00 */
[----:B------:R-:W-:Y:S02]  /*04a0*/  LEA.HI.X R7, R30, R7, R0, 0x5, P3 ;  /* 0x000000071e077211 */ /* 0x000fe400018f2c00 */
[----:B------:R1:W-:Y:S04]  /*04b0*/  LDGSTS.E.BYPASS.128 [R36], [R8.64], P1 ;  /* 0x0000000008247fae */ /* 0x0003e80008901c44 */
[----:B------:R-:W0:Y:S01]  /*04c0*/  LDGDEPBAR ;  /* 0x00000000000079af */ /* 0x000e220000000000 */
[----:B------:R-:W-:-:S03]  /*04d0*/  SHF.R.U32.HI R12, RZ, 0x1, R44 ;  /* 0x00000001ff0c7819 */ /* 0x000fc6000001162c */
[----:B------:R2:W3:Y:S04]  /*04e0*/  @P4 LDG.E.U16 R42, [R4.64] ;  /* 0x00000004042a4981 */ /* 0x0004e8000c1e1500 */
[----:B------:R4:W3:Y:S04]  /*04f0*/  @P0 LDG.E.U16 R41, [R6.64] ;  /* 0x0000000406290981 */ /* 0x0008e8000c1e1500 */
[----:B------:R-:W-:Y:S06]  /*0500*/  BAR.SYNC 0x0 ;  /* 0x0000000000007b1d */ /* 0x000fec0000000000 */
[----:B------:R-:W-:Y:S01]  /*0510*/  @!PT LDS RZ, [RZ] ;  /* 0x00000000fffff984 */ /* 0x000fe20000000800 */
[----:B------:R-:W-:Y:S01]  /*0520*/  @!PT LDS RZ, [RZ] ;  /* 0x00000000fffff984 */ /* 0x000fe20000000800 */
[----:B------:R-:W-:Y:S01]  /*0530*/  @!PT LDS RZ, [RZ] ;  /* 0x00000000fffff984 */ /* 0x000fe20000000800 */
[----:B------:R1:W-:Y:S01]  /*0540*/  LDGSTS.E.BYPASS.128 [R36+0x1000], [R8.64+0x40], P1 ;  /* 0x0100004008247fae */ /* 0x0003e20008901c44 */
[----:B--2---:R-:W-:-:S02]  /*0550*/  SGXT.U32 R4, R11, 0x1 ;  /* 0x000000010b04781a */ /* 0x004fc40000000000 */
[----:B----4-:R-:W-:Y:S01]  /*0560*/  SGXT.U32 R6, R12, 0x2 ;  /* 0x000000020c06781a */ /* 0x010fe20000000000 */
[----:B------:R-:W0:Y:S01]  /*0570*/  LDGDEPBAR ;  /* 0x00000000000079af */ /* 0x000e220000000000 */
[----:B------:R-:W-:Y:S02]  /*0580*/  LOP3.LUT R12, R13, 0xe0, RZ, 0xe2, !PT ;  /* 0x000000e00d0c7812 */ /* 0x000fe400078ee2ff */
[C---:B------:R-:W-:Y:S02]  /*0590*/  LOP3.LUT R5, R4.reuse, 0x6, R14, 0xf8, !PT ;  /* 0x0000000604057812 */ /* 0x040fe400078ef80e */
[-C--:B------:R-:W-:Y:S02]  /*05a0*/  LOP3.LUT R7, R45, R6.reuse, RZ, 0x3c, !PT ;  /* 0x000000062d077212 */ /* 0x080fe400078e3cff */
[----:B------:R-:W-:Y:S01]  /*05b0*/  ISETP.GE.U32.AND P0, PT, R29, 0x80, PT ;  /* 0x000000801d00780c */ /* 0x000fe20003f06070 */
[----:B------:R-:W-:Y:S01]  /*05c0*/  IMAD R5, R5, 0x100, R12 ;  /* 0x0000010005057824 */ /* 0x000fe200078e020c */
[----:B-1----:R-:W-:Y:S01]  /*05d0*/  LOP3.LUT R9, R4, R6, RZ, 0x3c, !PT ;  /* 0x0000000604097212 */ /* 0x002fe200078e3cff */
[----:B------:R-:W-:Y:S01]  /*05e0*/  IMAD.SHL.U32 R8, R7, 0x8, RZ ;  /* 0x0000000807087824 */ /* 0x000fe200078e00ff */
[----:B------:R-:W-:-:S02]  /*05f0*/  LOP3.LUT R7, R6, 0x2, R45, 0x1e, !PT ;  /* 0x0000000206077812 */ /* 0x000fc400078e1e2d */
[----:B------:R-:W-:Y:S01]  /*0600*/  LOP3.LUT R6, R6, 0x2, R4, 0x1e, !PT ;  /* 0x0000000206067812 */ /* 0x000fe200078e1e04 */
[----:B------:R-:W-:Y:S01]  /*0610*/  IMAD.SHL.U32 R9, R9, 0x8, RZ ;  /* 0x0000000809097824 */ /* 0x000fe200078e00ff */
[----:B------:R-:W-:Y:S01]  /*0620*/  LOP3.LUT R8, R8, R5, RZ, 0xfc, !PT ;  /* 0x0000000508087212 */ /* 0x000fe200078efcff */
[----:B------:R-:W-:Y:S01]  /*0630*/  IMAD.SHL.U32 R4, R7, 0x8, RZ ;  /* 0x0000000807047824 */ /* 0x000fe200078e00ff */
[----:B------:R-:W-:Y:S01]  /*0640*/  ISETP.GE.AND P4, PT, R31, R3, PT ;  /* 0x000000031f00720c */ /* 0x000fe20003f86270 */
[----:B------:R-:W-:Y:S01]  /*0650*/  IMAD.SHL.U32 R7, R6, 0x8, RZ ;  /* 0x0000000806077824 */ /* 0x000fe200078e00ff */
[-C--:B------:R-:W-:Y:S01]  /*0660*/  LOP3.LUT R9, R9, R10.reuse, RZ, 0xfc, !PT ;  /* 0x0000000a09097212 */ /* 0x080fe200078efcff */
[----:B------:R-:W-:Y:S01]  /*0670*/  IMAD.SHL.U32 R37, R8, 0x2, RZ ;  /* 0x0000000208257824 */ /* 0x000fe200078e00ff */
[----:B------:R-:W-:Y:S02]  /*0680*/  LOP3.LUT R4, R4, R5, RZ, 0xfc, !PT ;  /* 0x0000000504047212 */ /* 0x000fe400078efcff */
[----:B------:R-:W-:Y:S01]  /*0690*/  LOP3.LUT R7, R7, R10, RZ, 0xfc, !PT ;  /* 0x0000000a07077212 */ /* 0x000fe200078efcff */
[----:B------:R-:W-:Y:S01]  /*06a0*/  IMAD.SHL.U32 R34, R9, 0x2, RZ ;  /* 0x0000000209227824 */ /* 0x000fe200078e00ff */
[----:B------:R-:W-:-:S04]  /*06b0*/  DEPBAR.LE SB0, 0x1 ;  /* 0x000080400000791a */ /* 0x000fc80000000000 */
[----:B------:R-:W-:Y:S06]  /*06c0*/  BAR.SYNC 0x0 ;  /* 0x0000000000007b1d */ /* 0x000fec0000000000 */
[----:B------:R-:W-:Y:S01]  /*06d0*/  LDSM.16.M88.4 R16, [R37] ;  /* 0x000000002510783b */ /* 0x000fe20000000200 */
[----:B------:R-:W-:Y:S01]  /*06e0*/  IMAD.SHL.U32 R38, R4, 0x2, RZ ;  /* 0x0000000204267824 */ /* 0x000fe200078e00ff */
[----:B------:R-:W-:Y:S01]  /*06f0*/  ISETP.GE.AND P3, PT, R30, R3, PT ;  /* 0x000000031e00720c */ /* 0x000fe20003f66270 */
[----:B------:R-:W-:Y:S01]  /*0700*/  IMAD.SHL.U32 R35, R7, 0x2, RZ ;  /* 0x0000000207237824 */ /* 0x000fe200078e00ff */
[----:B------:R-:W1:Y:S04]  /*0710*/  LDSM.16.M88.4 R12, [R34] ;  /* 0x00000000220c783b */ /* 0x000e680000000200 */
[----:B------:R-:W-:Y:S04]  /*0720*/  LDSM.16.M88.4 R20, [R38] ;  /* 0x000000002614783b */ /* 0x000fe80000000200 */
[----:B------:R-:W2:Y:S01]  /*0730*/  LDSM.16.M88.4 R8, [R35] ;  /* 0x000000002308783b */ /* 0x000ea20000000200 */
[C---:B-1----:R-:W5:Y:S08]  /*0740*/  HMMA.16816.F32 R4, R16.reuse, R12, RZ ;  /* 0x0000000c1004723c */ /* 0x042f7000000018ff */
[----:B------:R-:W5:-:S15]  /*0750*/  HMMA.16816.F32 R12, R16, R14, RZ ;  /* 0x0000000e100c723c */ /* 0x000f5e00000018ff */
[----:B------:R-:W-:-:S01]  /*0760*/  NOP ;  /* 0x0000000000007918 */ /* 0x000fc20000000000 */
[----:B--2--5:R5:W-:Y:S07]  /*0770*/  HMMA.16816.F32 R4, R20, R8, R4 ;  /* 0x000000081404723c */ /* 0x024bee0000001804 */
[----:B-----5:R-:W-:-:S05]  /*0780*/  LOP3.LUT R8, R44, 0x3, RZ, 0xc0, !PT ;  /* 0x000000032c087812 */ /* 0x020fca00078ec0ff */
[----:B------:R-:W-:-:S05]  /*0790*/  IMAD.WIDE.U32 R8, R8, 0x10, RZ ;  /* 0x0000001008087825 */ /* 0x000fca00078e00ff */
[----:B------:R-:W-:Y:S02]  /*07a0*/  LOP3.LUT R33, R24, R9, RZ, 0xfc, !PT ;  /* 0x0000000918217212 */ /* 0x000fe400078efcff */
[----:B------:R-:W1:Y:S01]  /*07b0*/  LDSM.16.M88.4 R24, [R34+0x800] ;  /* 0x000800002218783b */ /* 0x000e620000000200 */
[----:B------:R-:W-:Y:S02]  /*07c0*/  LOP3.LUT R32, R32, R8, RZ, 0xfc, !PT ;  /* 0x0000000820207212 */ /* 0x000fe400078efcff */
[----:B------:R-:W-:Y:S03]  /*07d0*/  HMMA.16816.F32 R8, R20, R10, R12 ;  /* 0x0000000a1408723c */ /* 0x000fe6000000180c */
[----:B------:R-:W-:-:S05]  /*07e0*/  IMAD.WIDE R28, R28, 0x2, R32 ;  /* 0x000000021c1c7825 */ /* 0x000fca00078e0220 */
[----:B------:R-:W-:-:S04]  /*07f0*/  IADD3 R32, P2, R28, c[0x0][0x160], RZ ;  /* 0x000058001c207a10 */ /* 0x000fc80007f5e0ff */
[----:B------:R-:W-:Y:S01]  /*0800*/  IADD3.X R33, R29, c[0x0][0x164], RZ, P2, !PT ;  /* 0x000059001d217a10 */ /* 0x000fe200017fe4ff */
[C---:B-1----:R-:W5:Y:S08]  /*0810*/  HMMA.16816.F32 R12, R16.reuse, R24, RZ ;  /* 0x00000018100c723c */ /* 0x042f7000000018ff */
[----:B------:R5:W5:Y:S02]  /*0820*/  HMMA.16816.F32 R16, R16, R26, RZ ;  /* 0x0000001a1010723c */ /* 0x000b6400000018ff */
[----:B-----5:R-:W1:Y:S04]  /*0830*/  LDSM.16.M88.4 R24, [R35+0x800] ;  /* 0x000800002318783b */ /* 0x020e680000000200 */
[----:B------:R-:W-:Y:S06]  /*0840*/  BAR.SYNC 0x0 ;  /* 0x0000000000007b1d */ /* 0x000fec0000000000 */
[----:B------:R-:W-:Y:S01]  /*0850*/  @!PT LDS RZ, [RZ] ;  /* 0x00000000fffff984 */ /* 0x000fe20000000800 */
[----:B------:R-:W-:Y:S01]  /*0860*/  @!PT LDS RZ, [RZ] ;  /* 0x00000000fffff984 */ /* 0x000fe20000000800 */
[----:B------:R-:W-:Y:S01]  /*0870*/  @!PT LDS RZ, [RZ] ;  /* 0x00000000fffff984 */ /* 0x000fe20000000800 */
[----:B------:R2:W-:Y:S04]  /*0880*/  LDGSTS.E.BYPASS.128 [R36], [R32.64+0x80], P1 ;  /* 0x0000008020247fae */ /* 0x0005e80008901c44 */
[----:B------:R-:W0:Y:S01]  /*0890*/  LDGDEPBAR ;  /* 0x00000000000079af */ /* 0x000e220000000000 */
[----:B------:R-:W-:-:S04]  /*08a0*/  DEPBAR.LE SB0, 0x1 ;  /* 0x000080400000791a */ /* 0x000fc80000000000 */
[C---:B-1----:R-:W5:Y:S08]  /*08b0*/  HMMA.16816.F32 R12, R20.reuse, R24, R12 ;  /* 0x00000018140c723c */ /* 0x042f70000000180c */
[----:B------:R5:W5:Y:S01]  /*08c0*/  HMMA.16816.F32 R20, R20, R26, R16 ;  /* 0x0000001a1414723c */ /* 0x000b620000001810 */
[----:B------:R-:W-:Y:S06]  /*08d0*/  BAR.SYNC 0x0 ;  /* 0x0000000000007b1d */ /* 0x000fec0000000000 */
[----:B-----5:R-:W-:Y:S04]  /*08e0*/  LDSM.16.M88.4 R16, [R37+0x1000] ;  /* 0x001000002510783b */ /* 0x020fe80000000200 */
[----:B------:R-:W1:Y:S02]  /*08f0*/  LDSM.16.M88.4 R24, [R34+0x1000] ;  /* 0x001000002218783b */ /* 0x000e640000000200 */
[C---:B-1----:R-:W5:Y:S08]  /*0900*/  HMMA.16816.F32 R4, R16.reuse, R24, R4 ;  /* 0x000000181004723c */ /* 0x042f700000001804 */
[----:B------:R5:W5:Y:S01]  /*0910*/  HMMA.16816.F32 R8, R16, R26, R8 ;  /* 0x0000001a1008723c */ /* 0x000b620000001808 */
[----:B---3--:R-:W-:Y:S01]  /*0920*/  HADD2.F32 R42, -RZ, R42.H0_H0 ;  /* 0x2000002aff2a7230 */ /* 0x008fe20000004100 */
[----:B-----5:R-:W1:Y:S01]  /*0930*/  LDSM.16.M88.4 R24, [R34+0x1800] ;  /* 0x001800002218783b */ /* 0x020e620000000200 */
[----:B------:R-:W-:-:S05]  /*0940*/  HADD2.F32 R41, -RZ, R41.H0_H0 ;  /* 0x20000029ff297230 */ /* 0x000fca0000004100 */
[C---:B-1----:R-:W5:Y:S08]  /*0950*/  HMMA.16816.F32 R12, R16.reuse, R24, R12 ;  /* 0x00000018100c723c */ /* 0x042f70000000180c */
[----:B------:R5:W5:Y:S02]  /*0960*/  HMMA.16816.F32 R20, R16, R26, R20 ;  /* 0x0000001a1014723c */ /* 0x000b640000001814 */
[----:B-----5:R-:W-:Y:S04]  /*0970*/  LDSM.16.M88.4 R16, [R38+0x1000] ;  /* 0x001000002610783b */ /* 0x020fe80000000200 */
[----:B------:R-:W1:Y:S02]  /*0980*/  LDSM.16.M88.4 R24, [R35+0x1000] ;  /* 0x001000002318783b */ /* 0x000e640000000200 */
[C---:B-1----:R-:W5:Y:S08]  /*0990*/  HMMA.16816.F32 R4, R16.reuse, R24, R4 ;  /* 0x000000181004723c */ /* 0x042f700000001804 */
[----:B------:R5:W5:Y:S02]  /*09a0*/  HMMA.16816.F32 R8, R16, R26, R8 ;  /* 0x0000001a1008723c */ /* 0x000b640000001808 */
[----:B-----5:R-:W1:Y:S04]  /*09b0*/  LDSM.16.M88.4 R24, [R35+0x1800] ;  /* 0x001800002318783b */ /* 0x020e680000000200 */
[----:B------:R-:W-:Y:S06]  /*09c0*/  BAR.SYNC 0x0 ;  /* 0x0000000000007b1d */ /* 0x000fec0000000000 */
[----:B------:R-:W-:Y:S01]  /*09d0*/  @!PT LDS RZ, [RZ] ;  /* 0x00000000fffff984 */ /* 0x000fe20000000800 */
[----:B------:R-:W-:Y:S01]  /*09e0*/  @!PT LDS RZ, [RZ] ;  /* 0x00000000fffff984 */ /* 0x000fe20000000800 */
[----:B------:R-:W-:Y:S01]  /*09f0*/  @!PT LDS RZ, [RZ] ;  /* 0x00000000fffff984 */ /* 0x000fe20000000800 */
[----:B------:R2:W-:Y:S04]  /*0a00*/  LDGSTS.E.BYPASS.128 [R36+0x1000], [R32.64+0xc0], P1 ;  /* 0x010000c020247fae */ /* 0x0005e80008901c44 */
[----:B------:R-:W0:Y:S01]  /*0a10*/  LDGDEPBAR ;  /* 0x00000000000079af */ /* 0x000e220000000000 */
[----:B------:R-:W-:-:S04]  /*0a20*/  DEPBAR.LE SB0, 0x1 ;  /* 0x000080400000791a */ /* 0x000fc80000000000 */
[C---:B-1----:R-:W5:Y:S08]  /*0a30*/  HMMA.16816.F32 R12, R16.reuse, R24, R12 ;  /* 0x00000018100c723c */ /* 0x042f70000000180c */
[----:B------:R5:W5:Y:S01]  /*0a40*/  HMMA.16816.F32 R20, R16, R26, R20 ;  /* 0x0000001a1014723c */ /* 0x000b620000001814 */
[----:B------:R-:W-:Y:S06]  /*0a50*/  BAR.SYNC 0x0 ;  /* 0x0000000000007b1d */ /* 0x000fec0000000000 */
[----:B-----5:R-:W-:Y:S01]  /*0a60*/  SEL R16, RZ, 0x10, P0 ;  /* 0x00000010ff107807 */ /* 0x020fe20000000000 */
[----:B------:R-:W-:Y:S03]  /*0a70*/  LDSM.16.M88.4 R24, [R34] ;  /* 0x000000002218783b */ /* 0x000fe60000000200 */
[----:B------:R-:W-:-:S04]  /*0a80*/  SEL R16, R16, RZ, P1 ;  /* 0x000000ff10107207 */ /* 0x000fc80000800000 */
[----:B------:R-:W-:Y:S02]  /*0a90*/  ISETP.NE.U32.AND P0, PT, R16, RZ, PT ;  /* 0x000000ff1000720c */ /* 0x000fe40003f05070 */
[----:B------:R-:W1:Y:S02]  /*0aa0*/  LDSM.16.M88.4 R16, [R37] ;  /* 0x000000002510783b */ /* 0x000e640000000200 */
[C---:B-1----:R-:W5:Y:S08]  /*0ab0*/  HMMA.16816.F32 R4, R16.reuse, R24, R4 ;  /* 0x000000181004723c */ /* 0x042f700000001804 */
[C---:B------:R5:W5:Y:S02]  /*0ac0*/  HMMA.16816.F32 R8, R16.reuse, R26, R8 ;  /* 0x0000001a1008723c */ /* 0x040b640000001808 */
[----:B-----5:R-:W1:Y:S06]  /*0ad0*/  LDSM.16.M88.4 R24, [R34+0x800] ;  /* 0x000800002218783b */ /* 0x020e6c0000000200 */
[C---:B-1----:R-:W5:Y:S08]  /*0ae0*/  HMMA.16816.F32 R12, R16.reuse, R24, R12 ;  /* 0x00000018100c723c */ /* 0x042f70000000180c */
[----:B------:R5:W5:Y:S02]  /*0af0*/  HMMA.16816.F32 R20, R16, R26, R20 ;  /* 0x0000001a1014723c */ /* 0x000b640000001814 */
[----:B-----5:R-:W-:Y:S04]  /*0b00*/  LDSM.16.M88.4 R16, [R38] ;  /* 0x000000002610783b */ /* 0x020fe80000000200 */
[----:B------:R-:W1:Y:S02]  /*0b10*/  LDSM.16.M88.4 R24, [R35] ;  /* 0x000000002318783b */ /* 0x000e640000000200 */
[C---:B-1----:R-:W5:Y:S08]  /*0b20*/  HMMA.16816.F32 R4, R16.reuse, R24, R4 ;  /* 0x000000181004723c */ /* 0x042f700000001804 */
[----:B------:R5:W5:Y:S02]  /*0b30*/  HMMA.16816.F32 R8, R16, R26, R8 ;  /* 0x0000001a1008723c */ /* 0x000b640000001808 */
        /* <DEDUP_REMOVED lines=8> */
[C---:B-1----:R-:W5:Y:S01]  /*0bc0*/  HMMA.16816.F32 R12, R16.reuse, R24, R12 ;  /* 0x00000018100c723c */ /* 0x042f62000000180c */
[----:B------:R-:W-:Y:S06]  /*0bd0*/  BAR.SYNC 0x0 ;  /* 0x0000000000007b1d */ /* 0x000fec0000000000 */
[----:B------:R-:W-:Y:S01]  /*0be0*/  LDSM.16.M88.4 R28, [R34+0x1000] ;  /* 0x00100000221c783b */ /* 0x000fe20000000200 */
[----:B------:R5:W5:Y:S03]  /*0bf0*/  HMMA.16816.F32 R20, R16, R26, R20 ;  /* 0x0000001a1014723c */ /* 0x000b660000001814 */
[----:B-----5:R1:W3:Y:S04]  /*0c00*/  LDSM.16.M88.4 R16, [R37+0x1000] ;  /* 0x001000002510783b */ /* 0x0202e80000000200 */
[----:B------:R-:W4:Y:S01]  /*0c10*/  LDSM.16.M88.4 R24, [R34+0x1800] ;  /* 0x001800002218783b */ /* 0x000f220000000200 */
[----:B-1----:R-:W-:Y:S01]  /*0c20*/  SHF.R.U32.HI R37, RZ, 0x5, R44 ;  /* 0x00000005ff257819 */ /* 0x002fe2000001162c */
[C---:B---3--:R-:W-:Y:S08]  /*0c30*/  HMMA.16816.F32 R4, R16.reuse, R28, R4 ;  /* 0x0000001c1004723c */ /* 0x048ff00000001804 */
[C---:B------:R5:W-:Y:S02]  /*0c40*/  HMMA.16816.F32 R8, R16.reuse, R30, R8 ;  /* 0x0000001e1008723c */ /* 0x040be40000001808 */
[----:B-----5:R-:W-:Y:S06]  /*0c50*/  LDSM.16.M88.4 R28, [R35+0x1800] ;  /* 0x00180000231c783b */ /* 0x020fec0000000200 */
[C---:B----4-:R-:W5:Y:S08]  /*0c60*/  HMMA.16816.F32 R12, R16.reuse, R24, R12 ;  /* 0x00000018100c723c */ /* 0x050f70000000180c */
[----:B------:R5:W-:Y:S02]  /*0c70*/  HMMA.16816.F32 R20, R16, R26, R20 ;  /* 0x0000001a1014723c */ /* 0x000be40000001814 */
[----:B-----5:R-:W1:Y:S04]  /*0c80*/  LDSM.16.M88.4 R24, [R38+0x1000] ;  /* 0x001000002618783b */ /* 0x020e680000000200 */
[----:B------:R-:W3:Y:S04]  /*0c90*/  LDSM.16.M88.4 R16, [R35+0x1000] ;  /* 0x001000002310783b */ /* 0x000ee80000000200 */
[----:B------:R-:W-:Y:S06]  /*0ca0*/  BAR.SYNC 0x0 ;  /* 0x0000000000007b1d */ /* 0x000fec0000000000 */
[----:B------:R-:W-:Y:S01]  /*0cb0*/  @!PT LDS RZ, [RZ] ;  /* 0x00000000fffff984 */ /* 0x000fe20000000800 */
[----:B------:R-:W-:Y:S01]  /*0cc0*/  @!PT LDS RZ, [RZ] ;  /* 0x00000000fffff984 */ /* 0x000fe20000000800 */
[----:B------:R-:W-:Y:S01]  /*0cd0*/  @!PT LDS RZ, [RZ] ;  /* 0x00000000fffff984 */ /* 0x000fe20000000800 */
[----:B------:R2:W-:Y:S04]  /*0ce0*/  LDGSTS.E.BYPASS.128 [R36+0x1000], [R32.64+0x140], !PT ;  /* 0x0100014020247fae */ /* 0x0005e8000f901c44 */
[----:B------:R-:W0:Y:S01]  /*0cf0*/  LDGDEPBAR ;  /* 0x00000000000079af */ /* 0x000e220000000000 */
[----:B-1----:R5:W5:Y:S01]  /*0d00*/  HMMA.16816.F32 R12, R24, R28, R12 ;  /* 0x0000001c180c723c */ /* 0x002b62000000180c */
[----:B------:R-:W-:-:S04]  /*0d10*/  DEPBAR.LE SB0, 0x1 ;  /* 0x000080400000791a */ /* 0x000fc80000000000 */
[----:B------:R-:W-:Y:S06]  /*0d20*/  BAR.SYNC 0x0 ;  /* 0x0000000000007b1d */ /* 0x000fec0000000000 */
[----:B---3--:R5:W5:Y:S02]  /*0d30*/  HMMA.16816.F32 R8, R24, R18, R8 ;  /* 0x000000121808723c */ /* 0x008b640000001808 */
[----:B-----5:R-:W-:Y:S01]  /*0d40*/  IMAD.SHL.U32 R28, R37, 0x2, RZ ;  /* 0x00000002251c7824 */ /* 0x020fe200078e00ff */
[----:B------:R-:W-:-:S04]  /*0d50*/  DEPBAR.LE SB0, 0x0 ;  /* 0x000080000000791a */ /* 0x000fc80000000000 */
[----:B------:R-:W-:Y:S01]  /*0d60*/  LOP3.LUT R45, R45, 0xe, R28, 0xf8, !PT ;  /* 0x0000000e2d2d7812 */ /* 0x000fe200078ef81c */
[C---:B------:R5:W5:Y:S01]  /*0d70*/  HMMA.16816.F32 R4, R24.reuse, R16, R4 ;  /* 0x000000101804723c */ /* 0x040b620000001804 */
[----:B------:R-:W-:Y:S02]  /*0d80*/  LOP3.LUT R18, R44, 0x1f, RZ, 0xc0, !PT ;  /* 0x0000001f2c127812 */ /* 0x000fe400078ec0ff */
[----:B------:R-:W-:Y:S02]  /*0d90*/  LOP3.LUT R19, R43, 0x30, RZ, 0xc0, !PT ;  /* 0x000000302b137812 */ /* 0x000fe400078ec0ff */
[----:B------:R-:W-:Y:S01]  /*0da0*/  FMUL R12, R12, R42 ;  /* 0x0000002a0c0c7220 */ /* 0x000fe20000400000 */
[-C--:B------:R-:W-:Y:S01]  /*0db0*/  FMUL R14, R14, R41.reuse ;  /* 0x000000290e0e7220 */ /* 0x080fe20000400000 */
[----:B------:R-:W-:Y:S01]  /*0dc0*/  FMUL R15, R15, R41 ;  /* 0x000000290f0f7220 */ /* 0x000fe20000400000 */
[----:B-----5:R-:W-:Y:S01]  /*0dd0*/  IMAD.SHL.U32 R16, R44, 0x2, RZ ;  /* 0x000000022c107824 */ /* 0x020fe200078e00ff */
[----:B------:R-:W-:Y:S01]  /*0de0*/  LEA.HI R18, R18, R19, RZ, 0x1e ;  /* 0x0000001312127211 */ /* 0x000fe200078ff0ff */
[----:B------:R5:W5:Y:S03]  /*0df0*/  HMMA.16816.F32 R20, R24, R30, R20 ;  /* 0x0000001e1814723c */ /* 0x000b660000001814 */
[----:B------:R-:W-:-:S04]  /*0e00*/  LOP3.LUT R16, R16, 0x6, RZ, 0xc0, !PT ;  /* 0x0000000610107812 */ /* 0x000fc800078ec0ff */
[C-C-:B------:R-:W-:Y:S01]  /*0e10*/  LOP3.LUT R17, R16.reuse, 0x8, R43.reuse, 0xf8, !PT ;  /* 0x0000000810117812 */ /* 0x140fe200078ef82b */
[-C--:B------:R-:W-:Y:S01]  /*0e20*/  FMUL R9, R9, R42.reuse ;  /* 0x0000002a09097220 */ /* 0x080fe20000400000 */
[----:B------:R-:W-:Y:S01]  /*0e30*/  LOP3.LUT R29, R16, 0x8, R43, 0xf8, !PT ;  /* 0x00000008101d7812 */ /* 0x000fe200078ef82b */
[-C--:B------:R-:W-:Y:S01]  /*0e40*/  FMUL R11, R11, R41.reuse ;  /* 0x000000290b0b7220 */ /* 0x080fe20000400000 */
[----:B------:R-:W-:Y:S01]  /*0e50*/  LOP3.LUT R16, R43, 0x37, RZ, 0xc0, !PT ;  /* 0x000000372b107812 */ /* 0x000fe200078ec0ff */
[----:B-----5:R-:W-:Y:S01]  /*0e60*/  IMAD.MOV.U32 R31, RZ, RZ, 0x4 ;  /* 0x00000004ff1f7424 */ /* 0x020fe200078e00ff */
[----:B------:R-:W-:Y:S01]  /*0e70*/  LOP3.LUT R19, R17, 0x11, RZ, 0xfc, !PT ;  /* 0x0000001111137812 */ /* 0x000fe200078efcff */
[----:B------:R-:W-:Y:S01]  /*0e80*/  IMAD R18, R18, 0x44, R29 ;  /* 0x0000004412127824 */ /* 0x000fe200078e021d */
[----:B------:R-:W-:Y:S01]  /*0e90*/  LOP3.LUT R28, R16, 0x8, RZ, 0xfc, !PT ;  /* 0x00000008101c7812 */ /* 0x000fe200078efcff */
[----:B------:R-:W-:Y:S01]  /*0ea0*/  FMUL R29, R10, R41 ;  /* 0x000000290a1d7220 */ /* 0x000fe20000400000 */
[----:B------:R-:W-:Y:S01]  /*0eb0*/  LOP3.LUT R34, R2, 0x11, R17, 0xfe, !PT ;  /* 0x0000001102227812 */ /* 0x000fe200078efe11 */
[----:B------:R-:W-:Y:S01]  /*0ec0*/  FMUL R4, R4, R42 ;  /* 0x0000002a04047220 */ /* 0x000fe20000400000 */
[----:B------:R-:W-:Y:S01]  /*0ed0*/  ISETP.GT.U32.AND P6, PT, R16, R19, PT ;  /* 0x000000131000720c */ /* 0x000fe20003fc4070 */
[----:B------:R-:W-:Y:S01]  /*0ee0*/  FMUL R6, R6, R41 ;  /* 0x0000002906067220 */ /* 0x000fe20000400000 */
[----:B------:R-:W-:Y:S06]  /*0ef0*/  BAR.SYNC 0x0 ;  /* 0x0000000000007b1d */ /* 0x000fec0000000000 */
[----:B------:R-:W-:Y:S01]  /*0f00*/  ISETP.GT.U32.AND P0, PT, R28, R19, PT ;  /* 0x000000131c00720c */ /* 0x000fe20003f04070 */
[-C--:B------:R-:W-:Y:S01]  /*0f10*/  FMUL R7, R7, R41.reuse ;  /* 0x0000002907077220 */ /* 0x080fe20000400000 */
[----:B------:R-:W-:Y:S01]  /*0f20*/  LOP3.LUT R19, R17, 0x10, RZ, 0xfc, !PT ;  /* 0x0000001011137812 */ /* 0x000fe200078efcff */
[----:B------:R-:W-:Y:S01]  /*0f30*/  FMUL R22, R22, R41 ;  /* 0x0000002916167220 */ /* 0x000fe20000400000 */
[----:B------:R-:W-:-:S02]  /*0f40*/  ISETP.GE.AND P5, PT, R34, R3, PT ;  /* 0x000000032200720c */ /* 0x000fc40003fa6270 */
[----:B------:R-:W-:Y:S02]  /*0f50*/  LOP3.LUT R34, R2, 0x10, R17, 0xfe, !PT ;  /* 0x0000001002227812 */ /* 0x000fe400078efe11 */
[-C--:B------:R-:W-:Y:S02]  /*0f60*/  ISETP.GT.U32.AND P1, PT, R16, R19.reuse, PT ;  /* 0x000000131000720c */ /* 0x080fe40003f24070 */
[----:B------:R-:W-:Y:S01]  /*0f70*/  ISETP.GT.U32.AND P2, PT, R28, R19, PT ;  /* 0x000000131c00720c */ /* 0x000fe20003f44070 */
[----:B------:R-:W-:Y:S01]  /*0f80*/  FMUL R19, R8, R42 ;  /* 0x0000002a08137220 */ /* 0x000fe20000400000 */
[----:B------:R-:W-:Y:S02]  /*0f90*/  FSEL R9, R9, RZ, !P5 ;  /* 0x000000ff09097208 */ /* 0x000fe40006800000 */
[----:B------:R-:W-:Y:S02]  /*0fa0*/  FSEL R35, R11, RZ, !P5 ;  /* 0x000000ff0b237208 */ /* 0x000fe40006800000 */
[----:B------:R-:W-:-:S02]  /*0fb0*/  ISETP.GE.AND P5, PT, R34, R3, PT ;  /* 0x000000032200720c */ /* 0x000fc40003fa6270 */
[----:B------:R-:W-:Y:S02]  /*0fc0*/  LOP3.LUT R11, R17, 0x1, RZ, 0xfc, !PT ;  /* 0x00000001110b7812 */ /* 0x000fe400078efcff */
[----:B------:R-:W-:Y:S02]  /*0fd0*/  FSEL R10, R9, RZ, P6 ;  /* 0x000000ff090a7208 */ /* 0x000fe40003000000 */
[----:B------:R-:W-:Y:S02]  /*0fe0*/  LOP3.LUT R8, R2, R17, RZ, 0xfc, !PT ;  /* 0x0000001102087212 */ /* 0x000fe400078efcff */
[----:B------:R-:W-:Y:S02]  /*0ff0*/  FSEL R9, R35, RZ, P0 ;  /* 0x000000ff23097208 */ /* 0x000fe40000000000 */
[----:B------:R-:W-:Y:S02]  /*1000*/  FSEL R19, R19, RZ, !P5 ;  /* 0x000000ff13137208 */ /* 0x000fe40006800000 */
[----:B------:R-:W-:-:S02]  /*1010*/  ISETP.GT.U32.AND P6, PT, R16, R11, PT ;  /* 0x0000000b1000720c */ /* 0x000fc40003fc4070 */
[----:B------:R-:W-:Y:S02]  /*1020*/  ISETP.GT.U32.AND P0, PT, R28, R11, PT ;  /* 0x0000000b1c00720c */ /* 0x000fe40003f04070 */
[----:B------:R-:W-:Y:S02]  /*1030*/  LOP3.LUT R34, R2, 0x1, R17, 0xfe, !PT ;  /* 0x0000000102227812 */ /* 0x000fe400078efe11 */
[----:B------:R-:W-:Y:S02]  /*1040*/  FSEL R11, R29, RZ, !P5 ;  /* 0x000000ff1d0b7208 */ /* 0x000fe40006800000 */
[-C--:B------:R-:W-:Y:S02]  /*1050*/  ISETP.GE.AND P5, PT, R8, R3.reuse, PT ;  /* 0x000000030800720c */ /* 0x080fe40003fa6270 */
[----:B------:R-:W-:Y:S01]  /*1060*/  FSEL R8, R19, RZ, P1 ;  /* 0x000000ff13087208 */ /* 0x000fe20000800000 */
[----:B------:R-:W-:Y:S01]  /*1070*/  FMUL R19, R5, R42 ;  /* 0x0000002a05137220 */ /* 0x000fe20000400000 */
[----:B------:R-:W-:-:S02]  /*1080*/  ISETP.GE.AND P1, PT, R34, R3, PT ;  /* 0x000000032200720c */ /* 0x000fc40003f26270 */
[----:B------:R-:W-:Y:S02]  /*1090*/  FSEL R11, R11, RZ, P2 ;  /* 0x000000ff0b0b7208 */ /* 0x000fe40001000000 */
[-C--:B------:R-:W-:Y:S02]  /*10a0*/  ISETP.GT.U32.AND P2, PT, R16, R17.reuse, PT ;  /* 0x000000111000720c */ /* 0x080fe40003f44070 */
[----:B------:R-:W-:Y:S02]  /*10b0*/  FSEL R4, R4, RZ, !P5 ;  /* 0x000000ff04047208 */ /* 0x000fe40006800000 */
[----:B------:R-:W-:Y:S02]  /*10c0*/  FSEL R25, R6, RZ, !P5 ;  /* 0x000000ff06197208 */ /* 0x000fe40006800000 */
[----:B------:R-:W-:Y:S02]  /*10d0*/  ISETP.GT.U32.AND P5, PT, R28, R17, PT ;  /* 0x000000111c00720c */ /* 0x000fe40003fa4070 */
[----:B------:R-:W-:-:S02]  /*10e0*/  LOP3.LUT R6, R2, 0x31, R17, 0xfe, !PT ;  /* 0x0000003102067812 */ /* 0x000fc400078efe11 */
[----:B------:R-:W-:Y:S02]  /*10f0*/  FSEL R19, R19, RZ, !P1 ;  /* 0x000000ff13137208 */ /* 0x000fe40004800000 */
[----:B------:R-:W-:Y:S02]  /*1100*/  FSEL R27, R7, RZ, !P1 ;  /* 0x000000ff071b7208 */ /* 0x000fe40004800000 */
[----:B------:R-:W-:Y:S02]  /*1110*/  FSEL R7, R4, RZ, P2 ;  /* 0x000000ff04077208 */ /* 0x000fe40001000000 */
[----:B------:R-:W-:Y:S02]  /*1120*/  LOP3.LUT R24, R2, 0x30, R17, 0xfe, !PT ;  /* 0x0000003002187812 */ /* 0x000fe400078efe11 */
[----:B------:R-:W-:Y:S02]  /*1130*/  FSEL R4, R25, RZ, P5 ;  /* 0x000000ff19047208 */ /* 0x000fe40002800000 */
[----:B------:R-:W-:-:S02]  /*1140*/  ISETP.GE.AND P5, PT, R6, R3, PT ;  /* 0x000000030600720c */ /* 0x000fc40003fa6270 */
[----:B------:R-:W-:Y:S01]  /*1150*/  FSEL R6, R19, RZ, P6 ;  /* 0x000000ff13067208 */ /* 0x000fe20003000000 */
[-C--:B------:R-:W-:Y:S01]  /*1160*/  FMUL R19, R21, R42.reuse ;  /* 0x0000002a15137220 */ /* 0x080fe20000400000 */
[----:B------:R-:W-:Y:S01]  /*1170*/  LOP3.LUT R5, R17, 0x20, RZ, 0xfc, !PT ;  /* 0x0000002011057812 */ /* 0x000fe200078efcff */
[-C--:B------:R-:W-:Y:S01]  /*1180*/  FMUL R21, R20, R42.reuse ;  /* 0x0000002a14157220 */ /* 0x080fe20000400000 */
[----:B------:R-:W-:Y:S01]  /*1190*/  ISETP.GE.AND P6, PT, R24, R3, PT ;  /* 0x000000031800720c */ /* 0x000fe20003fc6270 */
[----:B------:R-:W-:Y:S01]  /*11a0*/  FMUL R24, R23, R41 ;  /* 0x0000002917187220 */ /* 0x000fe20000400000 */
[----:B------:R-:W-:Y:S01]  /*11b0*/  LOP3.LUT R26, R2, 0x20, R17, 0xfe, !PT ;  /* 0x00000020021a7812 */ /* 0x000fe200078efe11 */
[----:B------:R-:W-:Y:S01]  /*11c0*/  FMUL R42, R13, R42 ;  /* 0x0000002a0d2a7220 */ /* 0x000fe20000400000 */
[-C--:B------:R-:W-:Y:S02]  /*11d0*/  ISETP.GT.U32.AND P1, PT, R16, R5.reuse, PT ;  /* 0x000000051000720c */ /* 0x080fe40003f24070 */
[----:B------:R-:W-:-:S02]  /*11e0*/  ISETP.GT.U32.AND P2, PT, R28, R5, PT ;  /* 0x000000051c00720c */ /* 0x000fc40003f44070 */
[----:B------:R-:W-:Y:S02]  /*11f0*/  FSEL R5, R27, RZ, P0 ;  /* 0x000000ff1b057208 */ /* 0x000fe40000000000 */
[----:B------:R-:W-:Y:S02]  /*1200*/  FSEL R20, R19, RZ, !P5 ;  /* 0x000000ff13147208 */ /* 0x000fe40006800000 */
[----:B------:R-:W-:Y:S02]  /*1210*/  ISETP.GE.AND P0, PT, R26, R3, PT ;  /* 0x000000031a00720c */ /* 0x000fe40003f06270 */
[----:B------:R-:W-:Y:S02]  /*1220*/  FSEL R19, R24, RZ, !P5 ;  /* 0x000000ff18137208 */ /* 0x000fe40006800000 */
[----:B------:R-:W-:Y:S02]  /*1230*/  LOP3.LUT R23, R17, 0x21, RZ, 0xfc, !PT ;  /* 0x0000002111177812 */ /* 0x000fe400078efcff */
[----:B------:R-:W-:-:S02]  /*1240*/  LOP3.LUT R24, R2, 0x21, R17, 0xfe, !PT ;  /* 0x0000002102187812 */ /* 0x000fc400078efe11 */
[----:B------:R-:W-:Y:S02]  /*1250*/  FSEL R21, R21, RZ, !P6 ;  /* 0x000000ff15157208 */ /* 0x000fe40007000000 */
[----:B------:R-:W-:Y:S02]  /*1260*/  FSEL R22, R22, RZ, !P6 ;  /* 0x000000ff16167208 */ /* 0x000fe40007000000 */
[----:B------:R-:W-:Y:S02]  /*1270*/  FSEL R12, R12, RZ, !P0 ;  /* 0x000000ff0c0c7208 */ /* 0x000fe40004000000 */
[----:B------:R-:W-:Y:S02]  /*1280*/  FSEL R14, R14, RZ, !P0 ;  /* 0x000000ff0e0e7208 */ /* 0x000fe40004000000 */
[-C--:B------:R-:W-:Y:S02]  /*1290*/  ISETP.GT.U32.AND P5, PT, R16, R23.reuse, PT ;  /* 0x000000171000720c */ /* 0x080fe40003fa4070 */
[----:B------:R-:W-:-:S02]  /*12a0*/  ISETP.GT.U32.AND P6, PT, R28, R23, PT ;  /* 0x000000171c00720c */ /* 0x000fc40003fc4070 */
[----:B------:R-:W-:Y:S02]  /*12b0*/  ISETP.GE.AND P0, PT, R24, R3, PT ;  /* 0x000000031800720c */ /* 0x000fe40003f06270 */
[C---:B------:R-:W-:Y:S02]  /*12c0*/  LOP3.LUT R13, R17.reuse, 0x31, RZ, 0xfc, !PT ;  /* 0x00000031110d7812 */ /* 0x040fe400078efcff */
[----:B------:R-:W-:Y:S02]  /*12d0*/  LOP3.LUT R23, R17, 0x30, RZ, 0xfc, !PT ;  /* 0x0000003011177812 */ /* 0x000fe400078efcff */
[----:B------:R-:W-:Y:S01]  /*12e0*/  SHF.R.U32.HI R25, RZ, 0x4, R44 ;  /* 0x00000004ff197819 */ /* 0x000fe2000001162c */
[----:B------:R-:W-:Y:S01]  /*12f0*/  IMAD.SHL.U32 R44, R44, 0x4, RZ ;  /* 0x000000042c2c7824 */ /* 0x000fe200078e00ff */
[----:B------:R-:W-:Y:S02]  /*1300*/  FSEL R42, R42, RZ, !P0 ;  /* 0x000000ff2a2a7208 */ /* 0x000fe40004000000 */
[----:B------:R-:W-:-:S02]  /*1310*/  FSEL R24, R15, RZ, !P0 ;  /* 0x000000ff0f187208 */ /* 0x000fc40004000000 */
[----:B------:R-:W-:Y:S02]  /*1320*/  FSEL R17, R12, RZ, P1 ;  /* 0x000000ff0c117208 */ /* 0x000fe40000800000 */
[C---:B------:R-:W-:Y:S02]  /*1330*/  ISETP.GT.U32.AND P0, PT, R16.reuse, R23, PT ;  /* 0x000000171000720c */ /* 0x040fe40003f04070 */
[----:B------:R-:W-:Y:S02]  /*1340*/  ISETP.GT.U32.AND P1, PT, R16, R13, PT ;  /* 0x0000000d1000720c */ /* 0x000fe40003f24070 */
[----:B------:R-:W-:Y:S02]  /*1350*/  SGXT.U32 R15, R25, 0x4 ;  /* 0x00000004190f781a */ /* 0x000fe40000000000 */
[----:B------:R-:W-:Y:S02]  /*1360*/  FSEL R16, R14, RZ, P2 ;  /* 0x000000ff0e107208 */ /* 0x000fe40001000000 */
[----:B------:R-:W-:-:S02]  /*1370*/  ISETP.GT.U32.AND P2, PT, R28, R23, PT ;  /* 0x000000171c00720c */ /* 0x000fc40003f44070 */
[----:B------:R-:W-:Y:S02]  /*1380*/  FSEL R23, R42, RZ, P5 ;  /* 0x000000ff2a177208 */ /* 0x000fe40002800000 */
[----:B------:R-:W-:Y:S02]  /*1390*/  ISETP.GT.U32.AND P5, PT, R28, R13, PT ;  /* 0x0000000d1c00720c */ /* 0x000fe40003fa4070 */
[C-C-:B------:R-:W-:Y:S02]  /*13a0*/  LOP3.LUT R12, R2.reuse, 0x30, R15.reuse, 0xfe, !PT ;  /* 0x00000030020c7812 */ /* 0x140fe400078efe0f */
[C---:B------:R-:W-:Y:S02]  /*13b0*/  LOP3.LUT R14, R2.reuse, R15, RZ, 0xfc, !PT ;  /* 0x0000000f020e7212 */ /* 0x040fe400078efcff */
[C-C-:B------:R-:W-:Y:S02]  /*13c0*/  LOP3.LUT R13, R2.reuse, 0x20, R15.reuse, 0xfe, !PT ;  /* 0x00000020020d7812 */ /* 0x140fe400078efe0f */
[----:B------:R-:W-:-:S02]  /*13d0*/  LOP3.LUT R15, R2, 0x10, R15, 0xfe, !PT ;  /* 0x00000010020f7812 */ /* 0x000fc400078efe0f */
[----:B------:R-:W-:Y:S02]  /*13e0*/  FSEL R26, R24, RZ, P6 ;  /* 0x000000ff181a7208 */ /* 0x000fe40003000000 */
[----:B------:R-:W-:Y:S02]  /*13f0*/  FSEL R21, R21, RZ, P0 ;  /* 0x000000ff15157208 */ /* 0x000fe40000000000 */
[----:B------:R-:W-:Y:S02]  /*1400*/  FSEL R20, R20, RZ, P1 ;  /* 0x000000ff14147208 */ /* 0x000fe40000800000 */
[----:B------:R-:W-:Y:S02]  /*1410*/  FSEL R22, R22, RZ, P2 ;  /* 0x000000ff16167208 */ /* 0x000fe40001000000 */
[-C--:B------:R-:W-:Y:S02]  /*1420*/  ISETP.GE.U32.AND P6, PT, R14, R3.reuse, PT ;  /* 0x000000030e00720c */ /* 0x080fe40003fc6070 */
[----:B------:R-:W-:-:S02]  /*1430*/  ISETP.GE.U32.AND P0, PT, R15, R3, PT ;  /* 0x000000030f00720c */ /* 0x000fc40003f06070 */
[-C--:B------:R-:W-:Y:S02]  /*1440*/  ISETP.GE.U32.AND P1, PT, R13, R3.reuse, PT ;  /* 0x000000030d00720c */ /* 0x080fe40003f26070 */
[----:B------:R-:W-:Y:S02]  /*1450*/  ISETP.GE.U32.AND P2, PT, R12, R3, PT ;  /* 0x000000030c00720c */ /* 0x000fe40003f46070 */
[----:B------:R-:W-:Y:S02]  /*1460*/  FSEL R3, R10, RZ, !P4 ;  /* 0x000000ff0a037208 */ /* 0x000fe40006000000 */
[----:B------:R-:W-:Y:S02]  /*1470*/  FSEL R2, R8, RZ, !P4 ;  /* 0x000000ff08027208 */ /* 0x000fe40006000000 */
[----:B------:R-:W-:Y:S02]  /*1480*/  FSEL R19, R19, RZ, P5 ;  /* 0x000000ff13137208 */ /* 0x000fe40002800000 */
[----:B------:R-:W-:Y:S01]  /*1490*/  LOP3.LUT R44, R44, 0x3c, RZ, 0xc0, !PT ;  /* 0x0000003c2c2c7812 */ /* 0x000fe200078ec0ff */
[----:B------:R1:W-:Y:S01]  /*14a0*/  STS.64 [R18.X4+0x40], R2 ;  /* 0x0000400212007388 */ /* 0x0003e20000004a00 */
[----:B------:R-:W-:-:S02]  /*14b0*/  FSEL R24, R17, RZ, !P4 ;  /* 0x000000ff11187208 */ /* 0x000fc40006000000 */
[----:B------:R-:W-:Y:S01]  /*14c0*/  FSEL R8, R11, RZ, !P3 ;  /* 0x000000ff0b087208 */ /* 0x000fe20005800000 */
[----:B------:R-:W-:Y:S01]  /*14d0*/  IMAD R45, R45, 0x44, R44 ;  /* 0x000000442d2d7824 */ /* 0x000fe200078e022c */
[----:B------:R-:W-:Y:S02]  /*14e0*/  FSEL R17, R26, RZ, !P3 ;  /* 0x000000ff1a117208 */ /* 0x000fe40005800000 */
[----:B------:R-:W-:Y:S02]  /*14f0*/  FSEL R9, R9, RZ, !P3 ;  /* 0x000000ff09097208 */ /* 0x000fe40005800000 */
[----:B------:R-:W-:Y:S02]  /*1500*/  FSEL R10, R7, RZ, !P4 ;  /* 0x000000ff070a7208 */ /* 0x000fe40006000000 */
[----:B------:R-:W-:Y:S01]  /*1510*/  FSEL R11, R6, RZ, !P4 ;  /* 0x000000ff060b7208 */ /* 0x000fe20006000000 */
[----:B------:R-:W-:Y:S01]  /*1520*/  STS.64 [R18.X4+0x8c0], R8 ;  /* 0x0008c00812007388 */ /* 0x000fe20000004a00 */
[----:B------:R-:W-:-:S02]  /*1530*/  FSEL R5, R5, RZ, !P3 ;  /* 0x000000ff05057208 */ /* 0x000fc40005800000 */
[----:B------:R-:W-:Y:S01]  /*1540*/  FSEL R4, R4, RZ, !P3 ;  /* 0x000000ff04047208 */ /* 0x000fe20005800000 */
[----:B------:R-:W-:Y:S01]  /*1550*/  STS.64 [R18.X4], R10 ;  /* 0x0000000a12007388 */ /* 0x000fe20000004a00 */
[----:B------:R-:W-:Y:S02]  /*1560*/  FSEL R16, R16, RZ, !P3 ;  /* 0x000000ff10107208 */ /* 0x000fe40005800000 */
[----:B------:R-:W-:Y:S01]  /*1570*/  FSEL R25, R23, RZ, !P4 ;  /* 0x000000ff17197208 */ /* 0x000fe20006000000 */
[----:B------:R-:W-:Y:S01]  /*1580*/  STS.64 [R18.X4+0x880], R4 ;  /* 0x0008800412007388 */ /* 0x000fe20000004a00 */
[----:B------:R-:W-:Y:S02]  /*1590*/  FSEL R26, R21, RZ, !P4 ;  /* 0x000000ff151a7208 */ /* 0x000fe40006000000 */
[----:B------:R-:W-:Y:S01]  /*15a0*/  FSEL R27, R20, RZ, !P4 ;  /* 0x000000ff141b7208 */ /* 0x000fe20006000000 */
[----:B------:R3:W-:Y:S01]  /*15b0*/  STS.64 [R18.X4+0x80], R24 ;  /* 0x0000801812007388 */ /* 0x0007e20000004a00 */
[----:B-1----:R-:W-:-:S02]  /*15c0*/  FSEL R2, R22, RZ, !P3 ;  /* 0x000000ff16027208 */ /* 0x002fc40005800000 */
[----:B------:R-:W-:Y:S01]  /*15d0*/  FSEL R3, R19, RZ, !P3 ;  /* 0x000000ff13037208 */ /* 0x000fe20005800000 */
[----:B------:R-:W-:Y:S01]  /*15e0*/  STS.64 [R18.X4+0x900], R16 ;  /* 0x0009001012007388 */ /* 0x000fe20000004a00 */
[C---:B------:R-:W-:Y:S01]  /*15f0*/  ISETP.GT.U32.AND P5, PT, R14.reuse, -0x1, PT ;  /* 0xffffffff0e00780c */ /* 0x040fe20003fa4070 */
[----:B------:R-:W-:Y:S01]  /*1600*/  IMAD.SHL.U32 R19, R15, 0x1000, RZ ;  /* 0x000010000f137824 */ /* 0x000fe200078e00ff */
[----:B------:R-:W-:Y:S01]  /*1610*/  SHF.L.U64.HI R29, R14, 0xc, R0 ;  /* 0x0000000c0e1d7819 */ /* 0x000fe20000010200 */
[----:B------:R-:W-:Y:S01]  /*1620*/  STS.64 [R18.X4+0xc0], R26 ;  /* 0x0000c01a12007388 */ /* 0x000fe20000004a00 */
[CC--:B------:R-:W-:Y:S02]  /*1630*/  ISETP.GE.AND.EX P6, PT, R0.reuse, R39.reuse, PT, P6 ;  /* 0x000000270000720c */ /* 0x0c0fe40003fc6360 */
[----:B------:R-:W-:Y:S01]  /*1640*/  ISETP.GE.AND.EX P0, PT, R0, R39, PT, P0 ;  /* 0x000000270000720c */ /* 0x000fe20003f06300 */
[----:B------:R-:W-:Y:S01]  /*1650*/  STS.64 [R18.X4+0x940], R2 ;  /* 0x0009400212007388 */ /* 0x000fe20000004a00 */
[----:B---3--:R-:W-:Y:S01]  /*1660*/  IMAD.SHL.U32 R25, R13, 0x1000, RZ ;  /* 0x000010000d197824 */ /* 0x008fe200078e00ff */
[----:B------:R-:W-:-:S02]  /*1670*/  ISETP.GT.U32.AND P3, PT, R15, -0x1, PT ;  /* 0xffffffff0f00780c */ /* 0x000fc40003f64070 */
[----:B------:R-:W-:Y:S06]  /*1680*/  BAR.SYNC 0x0 ;  /* 0x0000000000007b1d */ /* 0x000fec0000000000 */
[----:B------:R-:W1:Y:S01]  /*1690*/  LDS.128 R4, [R45.X4] ;  /* 0x000000002d047984 */ /* 0x000e620000004c00 */
[----:B------:R-:W-:Y:S01]  /*16a0*/  IMAD.SHL.U32 R17, R14, 0x1000, RZ ;  /* 0x000010000e117824 */ /* 0x000fe200078e00ff */
[----:B------:R-:W-:Y:S01]  /*16b0*/  SHF.L.U64.HI R27, R15, 0xc, R0 ;  /* 0x0000000c0f1b7819 */ /* 0x000fe20000010200 */
[----:B------:R-:W-:Y:S01]  /*16c0*/  IMAD.WIDE.U32 R2, R44, 0x4, RZ ;  /* 0x000000042c027825 */ /* 0x000fe200078e00ff */
[----:B------:R-:W3:Y:S01]  /*16d0*/  LDS.128 R8, [R45.X4+0x1100] ;  /* 0x001100002d087984 */ /* 0x000ee20000004c00 */
[----:B------:R-:W-:-:S02]  /*16e0*/  ISETP.GE.AND.EX P1, PT, R0, R39, PT, P1 ;  /* 0x000000270000720c */ /* 0x000fc40003f26310 */
[----:B------:R-:W-:Y:S01]  /*16f0*/  IMAD.SHL.U32 R14, R40, 0x40, RZ ;  /* 0x00000040280e7824 */ /* 0x000fe200078e00ff */
[----:B------:R-:W4:Y:S01]  /*1700*/  LDS.128 R20, [R45.X4+0x2200] ;  /* 0x002200002d147984 */ /* 0x000f220000004c00 */
[----:B------:R-:W-:Y:S02]  /*1710*/  ISETP.GT.U32.AND P4, PT, R13, -0x1, PT ;  /* 0xffffffff0d00780c */ /* 0x000fe40003f84070 */
[----:B------:R-:W-:Y:S01]  /*1720*/  ISETP.GT.AND.EX P6, PT, R0, -0x1, !P6, P5 ;  /* 0xffffffff0000780c */ /* 0x000fe200077c4350 */
[----:B------:R-:W-:Y:S01]  /*1730*/  IMAD.WIDE R14, R14, R31, c[0x0][0x170] ;  /* 0x00005c000e0e7625 */ /* 0x000fe200078e021f */
[----:B------:R-:W-:Y:S02]  /*1740*/  ISETP.GE.AND.EX P2, PT, R0, R39, PT, P2 ;  /* 0x000000270000720c */ /* 0x000fe40003f46320 */
[----:B------:R-:W-:Y:S02]  /*1750*/  ISETP.GT.U32.AND P5, PT, R12, -0x1, PT ;  /* 0xffffffff0c00780c */ /* 0x000fe40003fa4070 */
[----:B------:R-:W-:-:S02]  /*1760*/  LOP3.LUT R17, R17, R2, RZ, 0xfc, !PT ;  /* 0x0000000211117212 */ /* 0x000fc400078efcff */
[-C--:B------:R-:W-:Y:S02]  /*1770*/  LOP3.LUT R19, R19, R2.reuse, RZ, 0xfc, !PT ;  /* 0x0000000213137212 */ /* 0x080fe400078efcff */
[----:B------:R-:W-:Y:S02]  /*1780*/  SHF.L.U64.HI R13, R13, 0xc, R0 ;  /* 0x0000000c0d0d7819 */ /* 0x000fe40000010200 */
[----:B------:R-:W-:Y:S02]  /*1790*/  LOP3.LUT R25, R25, R2, RZ, 0xfc, !PT ;  /* 0x0000000219197212 */ /* 0x000fe400078efcff */
[C---:B------:R-:W-:Y:S02]  /*17a0*/  ISETP.GT.AND.EX P0, PT, R0.reuse, -0x1, !P0, P3 ;  /* 0xffffffff0000780c */ /* 0x040fe40004704330 */
[----:B------:R-:W-:Y:S02]  /*17b0*/  ISETP.GT.AND.EX P1, PT, R0, -0x1, !P1, P4 ;  /* 0xffffffff0000780c */ /* 0x000fe40004f24340 */
[----:B------:R-:W-:-:S02]  /*17c0*/  LOP3.LUT R29, R29, R3, RZ, 0xfc, !PT ;  /* 0x000000031d1d7212 */ /* 0x000fc400078efcff */
[----:B------:R-:W-:Y:S02]  /*17d0*/  IADD3 R16, P3, R14, R17, RZ ;  /* 0x000000110e107210 */ /* 0x000fe40007f7e0ff */
[----:B------:R-:W-:Y:S02]  /*17e0*/  ISETP.GT.AND.EX P2, PT, R0, -0x1, !P2, P5 ;  /* 0xffffffff0000780c */ /* 0x000fe40005744350 */
[----:B------:R-:W-:Y:S01]  /*17f0*/  LOP3.LUT R27, R27, R3, RZ, 0xfc, !PT ;  /* 0x000000031b1b7212 */ /* 0x000fe200078efcff */
[----:B------:R-:W-:Y:S01]  /*1800*/  IMAD.X R17, R15, 0x1, R29, P3 ;  /* 0x000000010f117824 */ /* 0x000fe200018e061d */
[C---:B------:R-:W-:Y:S02]  /*1810*/  IADD3 R18, P4, R14.reuse, R19, RZ ;  /* 0x000000130e127210 */ /* 0x040fe40007f9e0ff */
[----:B------:R-:W-:Y:S02]  /*1820*/  LOP3.LUT R13, R13, R3, RZ, 0xfc, !PT ;  /* 0x000000030d0d7212 */ /* 0x000fe400078efcff */
[----:B------:R-:W-:Y:S01]  /*1830*/  IADD3 R24, P5, R14, R25, RZ ;  /* 0x000000190e187210 */ /* 0x000fe20007fbe0ff */
[C---:B------:R-:W-:Y:S01]  /*1840*/  IMAD.X R19, R15.reuse, 0x1, R27, P4 ;  /* 0x000000010f137824 */ /* 0x040fe200020e061b */
[----:B-1----:R2:W-:Y:S03]  /*1850*/  @P6 STG.E.128 [R16.64], R4 ;  /* 0x0000000410006986 */ /* 0x0025e6000c101d04 */
[----:B------:R-:W-:Y:S01]  /*1860*/  IMAD.X R25, R15, 0x1, R13, P5 ;  /* 0x000000010f197824 */ /* 0x000fe200028e060d */
[----:B---3--:R2:W-:Y:S04]  /*1870*/  @P0 STG.E.128 [R18.64], R8 ;  /* 0x0000000812000986 */ /* 0x0085e8000c101d04 */
[----:B----4-:R2:W-:Y:S01]  /*1880*/  @P1 STG.E.128 [R24.64], R20 ;  /* 0x0000001418001986 */ /* 0x0105e2000c101d04 */
[----:B------:R-:W-:Y:S05]  /*1890*/  @!P2 EXIT ;  /* 0x000000000000a94d */ /* 0x000fea0003800000 */
[----:B--2---:R-:W1:Y:S01]  /*18a0*/  LDS.128 R4, [R45.X4+0x3300] ;  /* 0x003300002d047984 */ /* 0x004e620000004c00 */
[C---:B------:R-:W-:Y:S01]  /*18b0*/  IMAD.SHL.U32 R9, R12.reuse, 0x1000, RZ ;  /* 0x000010000c097824 */ /* 0x040fe200078e00ff */
[----:B------:R-:W-:-:S04]  /*18c0*/  SHF.L.U64.HI R11, R12, 0xc, R0 ;  /* 0x0000000c0c0b7819 */ /* 0x000fc80000010200 */
[----:B------:R-:W-:Y:S02]  /*18d0*/  LOP3.LUT R9, R9, R2, RZ, 0xfc, !PT ;  /* 0x0000000209097212 */ /* 0x000fe400078efcff */
[----:B------:R-:W-:Y:S02]  /*18e0*/  LOP3.LUT R3, R11, R3, RZ, 0xfc, !PT ;  /* 0x000000030b037212 */ /* 0x000fe400078efcff */
[----:B------:R-:W-:-:S05]  /*18f0*/  IADD3 R2, P0, R14, R9, RZ ;  /* 0x000000090e027210 */ /* 0x000fca0007f1e0ff */
[----:B------:R-:W-:-:S05]  /*1900*/  IMAD.X R3, R15, 0x1, R3, P0 ;  /* 0x000000010f037824 */ /* 0x000fca00000e0603 */
[----:B-1----:R-:W-:Y:S01]  /*1910*/  STG.E.128 [R2.64], R4 ;  /* 0x0000000402007986 */ /* 0x002fe2000c101d04 */
[----:B------:R-:W-:Y:S05]  /*1920*/  EXIT ;  /* 0x000000000000794d */ /* 0x000fea0003800000 */
.L_x_0:
[----:B------:R-:W-:-:S00]  /*1930*/  BRA `(.L_x_0) ;  /* 0xfffffff000007947 */ /* 0x000fc0000383ffff */
[----:B------:R-:W-:-:S00]  /*1940*/  NOP ;  /* 0x0000000000007918 */ /* 0x000fc00000000000 */
        /* <DEDUP_REMOVED lines=11> */
.L_x_1:


//--------------------- .nv.shared.chunk_scaled_dot_kkt_fwd_kernel --------------------------
	.section	.nv.shared.chunk_scaled_dot_kkt_fwd_kernel,"aw",@nobits
	.align	16
